//
// Generated by NVIDIA NVVM Compiler
//
// Compiler Build ID: CL-36424714
// Cuda compilation tools, release 13.0, V13.0.88
// Based on NVVM 20.0.0
//

.version 9.0
.target sm_100
.address_size 64

	// .globl	_Z11copy_kerneliPKiPi
// _ZZ17block_swap_kerneliiPKiPiE5block has been demoted
// _ZZ18bit_reverse_kerneliPKiPiE5block has been demoted

.visible .entry _Z11copy_kerneliPKiPi(
	.param .u32 _Z11copy_kerneliPKiPi_param_0,
	.param .u64 .ptr .align 1 _Z11copy_kerneliPKiPi_param_1,
	.param .u64 .ptr .align 1 _Z11copy_kerneliPKiPi_param_2
)
{
	.reg .b32 	%r<6>;
	.reg .b64 	%rd<8>;

	ld.param.u64 	%rd1, [_Z11copy_kerneliPKiPi_param_1];
	ld.param.u64 	%rd2, [_Z11copy_kerneliPKiPi_param_2];
	cvta.to.global.u64 	%rd3, %rd2;
	cvta.to.global.u64 	%rd4, %rd1;
	mov.u32 	%r1, %ctaid.x;
	mov.u32 	%r2, %ntid.x;
	mov.u32 	%r3, %tid.x;
	mad.lo.s32 	%r4, %r1, %r2, %r3;
	mul.wide.s32 	%rd5, %r4, 4;
	add.s64 	%rd6, %rd4, %rd5;
	ld.global.u32 	%r5, [%rd6];
	add.s64 	%rd7, %rd3, %rd5;
	st.global.u32 	[%rd7], %r5;
	ret;

}
	// .globl	_Z17block_swap_kerneliiPKiPi
.visible .entry _Z17block_swap_kerneliiPKiPi(
	.param .u32 _Z17block_swap_kerneliiPKiPi_param_0,
	.param .u32 _Z17block_swap_kerneliiPKiPi_param_1,
	.param .u64 .ptr .align 1 _Z17block_swap_kerneliiPKiPi_param_2,
	.param .u64 .ptr .align 1 _Z17block_swap_kerneliiPKiPi_param_3
)
{
	.reg .b32 	%r<34>;
	.reg .b64 	%rd<9>;
	// demoted variable
	.shared .align 4 .b8 _ZZ17block_swap_kerneliiPKiPiE5block[4224];
	ld.param.u32 	%r1, [_Z17block_swap_kerneliiPKiPi_param_0];
	ld.param.u32 	%r2, [_Z17block_swap_kerneliiPKiPi_param_1];
	ld.param.u64 	%rd1, [_Z17block_swap_kerneliiPKiPi_param_2];
	ld.param.u64 	%rd2, [_Z17block_swap_kerneliiPKiPi_param_3];
	cvta.to.global.u64 	%rd3, %rd2;
	cvta.to.global.u64 	%rd4, %rd1;
	mov.u32 	%r3, %ctaid.x;
	mov.b32 	%r4, 1;
	shl.b32 	%r5, %r4, %r1;
	shr.s32 	%r6, %r5, 31;
	shr.u32 	%r7, %r6, 27;
	add.s32 	%r8, %r5, %r7;
	shr.s32 	%r9, %r8, 5;
	div.u32 	%r10, %r3, %r9;
	mul.lo.s32 	%r11, %r10, %r9;
	sub.s32 	%r12, %r3, %r11;
	mov.u32 	%r13, %tid.y;
	mov.u32 	%r14, %tid.x;
	shl.b32 	%r15, %r10, 5;
	add.s32 	%r16, %r15, %r13;
	shl.b32 	%r17, %r12, 5;
	add.s32 	%r18, %r17, %r14;
	shl.b32 	%r19, %r16, %r1;
	add.s32 	%r20, %r18, %r19;
	mul.wide.s32 	%rd5, %r20, 4;
	add.s64 	%rd6, %rd4, %rd5;
	ld.global.u32 	%r21, [%rd6];
	mad.lo.s32 	%r22, %r13, 33, %r14;
	shl.b32 	%r23, %r22, 2;
	mov.u32 	%r24, _ZZ17block_swap_kerneliiPKiPiE5block;
	add.s32 	%r25, %r24, %r23;
	st.shared.u32 	[%r25], %r21;
	bar.sync 	0;
	add.s32 	%r26, %r17, %r13;
	add.s32 	%r27, %r15, %r14;
	mad.lo.s32 	%r28, %r14, 33, %r13;
	shl.b32 	%r29, %r28, 2;
	add.s32 	%r30, %r24, %r29;
	ld.shared.u32 	%r31, [%r30];
	shl.b32 	%r32, %r26, %r2;
	add.s32 	%r33, %r27, %r32;
	mul.wide.s32 	%rd7, %r33, 4;
	add.s64 	%rd8, %rd3, %rd7;
	st.global.u32 	[%rd8], %r31;
	ret;

}
	// .globl	_Z18bit_reverse_kerneliPKiPi
.visible .entry _Z18bit_reverse_kerneliPKiPi(
	.param .u32 _Z18bit_reverse_kerneliPKiPi_param_0,
	.param .u64 .ptr .align 1 _Z18bit_reverse_kerneliPKiPi_param_1,
	.param .u64 .ptr .align 1 _Z18bit_reverse_kerneliPKiPi_param_2
)
{
	.reg .b32 	%r<16>;
	.reg .b64 	%rd<20>;
	// demoted variable
	.shared .align 4 .b8 _ZZ18bit_reverse_kerneliPKiPiE5block[4224];
	ld.param.u32 	%r1, [_Z18bit_reverse_kerneliPKiPi_param_0];
	ld.param.u64 	%rd1, [_Z18bit_reverse_kerneliPKiPi_param_1];
	ld.param.u64 	%rd2, [_Z18bit_reverse_kerneliPKiPi_param_2];
	cvta.to.global.u64 	%rd3, %rd2;
	cvta.to.global.u64 	%rd4, %rd1;
	mov.u32 	%r2, %ctaid.x;
	mov.u32 	%r3, %tid.y;
	cvt.u64.u32 	%rd5, %r3;
	mov.u32 	%r4, %tid.x;
	cvt.u64.u32 	%rd6, %r4;
	add.s32 	%r5, %r1, -5;
	shl.b64 	%rd7, %rd5, %r5;
	mul.wide.u32 	%rd8, %r2, 32;
	or.b64  	%rd9, %rd7, %rd6;
	or.b64  	%rd10, %rd9, %rd8;
	shl.b64 	%rd11, %rd10, 2;
	add.s64 	%rd12, %rd4, %rd11;
	ld.global.u32 	%r6, [%rd12];
	mad.lo.s32 	%r7, %r3, 33, %r4;
	shl.b32 	%r8, %r7, 2;
	mov.u32 	%r9, _ZZ18bit_reverse_kerneliPKiPiE5block;
	add.s32 	%r10, %r9, %r8;
	st.shared.u32 	[%r10], %r6;
	bar.sync 	0;
	shl.b64 	%rd13, %rd6, %r5;
	or.b64  	%rd14, %rd13, %rd5;
	or.b64  	%rd15, %rd14, %rd8;
	brev.b64 	%rd16, %rd15;
	sub.s32 	%r11, 64, %r1;
	shr.u64 	%rd17, %rd16, %r11;
	mad.lo.s32 	%r12, %r4, 33, %r3;
	shl.b32 	%r13, %r12, 2;
	add.s32 	%r14, %r9, %r13;
	ld.shared.u32 	%r15, [%r14];
	shl.b64 	%rd18, %rd17, 2;
	add.s64 	%rd19, %rd3, %rd18;
	st.global.u32 	[%rd19], %r15;
	ret;

}


// ===== COMPILED SASS (sm_100) =====

	.target	sm_100

	.elftype	@"ET_EXEC"


//--------------------- .note.nv.tkinfo           --------------------------
	.section	.note.nv.tkinfo,"",@"SHT_NOTE"
	.sectionflags	@"SHF_NOTE_NV_TKINFO"
	.tkinfo
        /*0018*/ 	.word	0x00000002
        /*0030*/ 	.string	""
        /*0030*/ 	.string	"ptxas"
        /*0030*/ 	.string	"Cuda compilation tools, release 13.0, V13.0.88"
        /*0030*/ 	.string	"Build cuda_13.0.r13.0/compiler.36424714_0"
        /*0030*/ 	.string	"-arch sm_100 -m 64 "



//--------------------- .note.nv.cuinfo           --------------------------
	.section	.note.nv.cuinfo,"",@"SHT_NOTE"
	.sectionflags	@"SHF_NOTE_NV_CUINFO"
        /*0018*/ 	.short	0x0002
        /*001a*/ 	.short	0x0064
        /*001c*/ 	.short	0x0082
	.zero		2


//--------------------- .nv.info                  --------------------------
	.section	.nv.info,"",@"SHT_CUDA_INFO"
	.align	4


	//----- nvinfo : EIATTR_REGCOUNT
	.align		4
        /*0000*/ 	.byte	0x04, 0x2f
        /*0002*/ 	.short	(.L_1 - .L_0)
	.align		4
.L_0:
        /*0004*/ 	.word	index@(_Z11copy_kerneliPKiPi)
        /*0008*/ 	.word	0x0000000a


	//----- nvinfo : EIATTR_FRAME_SIZE
	.align		4
.L_1:
        /*000c*/ 	.byte	0x04, 0x11
        /*000e*/ 	.short	(.L_3 - .L_2)
	.align		4
.L_2:
        /*0010*/ 	.word	index@(_Z11copy_kerneliPKiPi)
        /*0014*/ 	.word	0x00000000


	//----- nvinfo : EIATTR_REGCOUNT
	.align		4
.L_3:
        /*0018*/ 	.byte	0x04, 0x2f
        /*001a*/ 	.short	(.L_5 - .L_4)
	.align		4
.L_4:
        /*001c*/ 	.word	index@(_Z17block_swap_kerneliiPKiPi)
        /*0020*/ 	.word	0x0000000e


	//----- nvinfo : EIATTR_FRAME_SIZE
	.align		4
.L_5:
        /*0024*/ 	.byte	0x04, 0x11
        /*0026*/ 	.short	(.L_7 - .L_6)
	.align		4
.L_6:
        /*0028*/ 	.word	index@(_Z17block_swap_kerneliiPKiPi)
        /*002c*/ 	.word	0x00000000


	//----- nvinfo : EIATTR_REGCOUNT
	.align		4
.L_7:
        /*0030*/ 	.byte	0x04, 0x2f
        /*0032*/ 	.short	(.L_9 - .L_8)
	.align		4
.L_8:
        /*0034*/ 	.word	index@(_Z18bit_reverse_kerneliPKiPi)
        /*0038*/ 	.word	0x0000000e


	//----- nvinfo : EIATTR_FRAME_SIZE
	.align		4
.L_9:
        /*003c*/ 	.byte	0x04, 0x11
        /*003e*/ 	.short	(.L_11 - .L_10)
	.align		4
.L_10:
        /*0040*/ 	.word	index@(_Z18bit_reverse_kerneliPKiPi)
        /*0044*/ 	.word	0x00000000


	//----- nvinfo : EIATTR_MIN_STACK_SIZE
	.align		4
.L_11:
        /*0048*/ 	.byte	0x04, 0x12
        /*004a*/ 	.short	(.L_13 - .L_12)
	.align		4
.L_12:
        /*004c*/ 	.word	index@(_Z18bit_reverse_kerneliPKiPi)
        /*0050*/ 	.word	0x00000000


	//----- nvinfo : EIATTR_MIN_STACK_SIZE
	.align		4
.L_13:
        /*0054*/ 	.byte	0x04, 0x12
        /*0056*/ 	.short	(.L_15 - .L_14)
	.align		4
.L_14:
        /*0058*/ 	.word	index@(_Z17block_swap_kerneliiPKiPi)
        /*005c*/ 	.word	0x00000000


	//----- nvinfo : EIATTR_MIN_STACK_SIZE
	.align		4
.L_15:
        /*0060*/ 	.byte	0x04, 0x12
        /*0062*/ 	.short	(.L_17 - .L_16)
	.align		4
.L_16:
        /*0064*/ 	.word	index@(_Z11copy_kerneliPKiPi)
        /*0068*/ 	.word	0x00000000
.L_17:


//--------------------- .nv.compat                --------------------------
	.section	.nv.compat,"",@"SHT_CUDA_COMPAT_INFO"
	.align	4
        /*0000*/ 	.byte	0x02, 0x09, 0x00, 0x00, 0x02, 0x02, 0x01, 0x00, 0x02, 0x05, 0x05, 0x00, 0x03, 0x07, 0x01, 0x01
        /*0010*/ 	.byte	0x02, 0x03, 0x00, 0x00, 0x02, 0x06, 0x01, 0x00, 0x04, 0x0b, 0x08, 0x00, 0x09, 0x00, 0x00, 0x00
        /*0020*/ 	.byte	0x00, 0x00, 0x00, 0x00


//--------------------- .nv.info._Z18bit_reverse_kerneliPKiPi --------------------------
	.section	.nv.info._Z18bit_reverse_kerneliPKiPi,"",@"SHT_CUDA_INFO"
	.sectionflags	@""
	.align	4


	//----- nvinfo : EIATTR_CUDA_API_VERSION
	.align		4
        /*0000*/ 	.byte	0x04, 0x37
        /*0002*/ 	.short	(.L_19 - .L_18)
.L_18:
        /*0004*/ 	.word	0x00000082


	//----- nvinfo : EIATTR_KPARAM_INFO
	.align		4
.L_19:
        /*0008*/ 	.byte	0x04, 0x17
        /*000a*/ 	.short	(.L_21 - .L_20)
.L_20:
        /*000c*/ 	.word	0x00000000
        /*0010*/ 	.short	0x0002
        /*0012*/ 	.short	0x0010
        /*0014*/ 	.byte	0x00, 0xf5, 0x21, 0x00


	//----- nvinfo : EIATTR_KPARAM_INFO
	.align		4
.L_21:
        /*0018*/ 	.byte	0x04, 0x17
        /*001a*/ 	.short	(.L_23 - .L_22)
.L_22:
        /*001c*/ 	.word	0x00000000
        /*0020*/ 	.short	0x0001
        /*0022*/ 	.short	0x0008
        /*0024*/ 	.byte	0x00, 0xf5, 0x21, 0x00


	//----- nvinfo : EIATTR_KPARAM_INFO
	.align		4
.L_23:
        /*0028*/ 	.byte	0x04, 0x17
        /*002a*/ 	.short	(.L_25 - .L_24)
.L_24:
        /*002c*/ 	.word	0x00000000
        /*0030*/ 	.short	0x0000
        /*0032*/ 	.short	0x0000
        /*0034*/ 	.byte	0x00, 0xf0, 0x11, 0x00


	//----- nvinfo : EIATTR_SPARSE_MMA_MASK
	.align		4
.L_25:
        /*0038*/ 	.byte	0x03, 0x50
        /*003a*/ 	.short	0x0000


	//----- nvinfo : EIATTR_MAXREG_COUNT
	.align		4
        /*003c*/ 	.byte	0x03, 0x1b
        /*003e*/ 	.short	0x00ff


	//----- nvinfo : EIATTR_NUM_BARRIERS
	.align		4
        /*0040*/ 	.byte	0x02, 0x4c
        /*0042*/ 	.byte	0x01
	.zero		1


	//----- nvinfo : EIATTR_MERCURY_ISA_VERSION
	.align		4
        /*0044*/ 	.byte	0x03, 0x5f
        /*0046*/ 	.short	0x0101


	//----- nvinfo : EIATTR_VRC_CTA_INIT_COUNT
	.align		4
        /*0048*/ 	.byte	0x02, 0x4a
	.zero		1
	.zero		1


	//----- nvinfo : EIATTR_EXIT_INSTR_OFFSETS
	.align		4
        /*004c*/ 	.byte	0x04, 0x1c
        /*004e*/ 	.short	(.L_27 - .L_26)


	//   ....[0]....
.L_26:
        /*0050*/ 	.word	0x00000270


	//----- nvinfo : EIATTR_CBANK_PARAM_SIZE
	.align		4
.L_27:
        /*0054*/ 	.byte	0x03, 0x19
        /*0056*/ 	.short	0x0018


	//----- nvinfo : EIATTR_PARAM_CBANK
	.align		4
        /*0058*/ 	.byte	0x04, 0x0a
        /*005a*/ 	.short	(.L_29 - .L_28)
	.align		4
.L_28:
        /*005c*/ 	.word	index@(.nv.constant0._Z18bit_reverse_kerneliPKiPi)
        /*0060*/ 	.short	0x0380
        /*0062*/ 	.short	0x0018


	//----- nvinfo : EIATTR_SW_WAR
	.align		4
.L_29:
        /*0064*/ 	.byte	0x04, 0x36
        /*0066*/ 	.short	(.L_31 - .L_30)
.L_30:
        /*0068*/ 	.word	0x00000008
.L_31:


//--------------------- .nv.info._Z17block_swap_kerneliiPKiPi --------------------------
	.section	.nv.info._Z17block_swap_kerneliiPKiPi,"",@"SHT_CUDA_INFO"
	.sectionflags	@""
	.align	4


	//----- nvinfo : EIATTR_CUDA_API_VERSION
	.align		4
        /*0000*/ 	.byte	0x04, 0x37
        /*0002*/ 	.short	(.L_33 - .L_32)
.L_32:
        /*0004*/ 	.word	0x00000082


	//----- nvinfo : EIATTR_KPARAM_INFO
	.align		4
.L_33:
        /*0008*/ 	.byte	0x04, 0x17
        /*000a*/ 	.short	(.L_35 - .L_34)
.L_34:
        /*000c*/ 	.word	0x00000000
        /*0010*/ 	.short	0x0003
        /*0012*/ 	.short	0x0010
        /*0014*/ 	.byte	0x00, 0xf5, 0x21, 0x00


	//----- nvinfo : EIATTR_KPARAM_INFO
	.align		4
.L_35:
        /*0018*/ 	.byte	0x04, 0x17
        /*001a*/ 	.short	(.L_37 - .L_36)
.L_36:
        /*001c*/ 	.word	0x00000000
        /*0020*/ 	.short	0x0002
        /*0022*/ 	.short	0x0008
        /*0024*/ 	.byte	0x00, 0xf5, 0x21, 0x00


	//----- nvinfo : EIATTR_KPARAM_INFO
	.align		4
.L_37:
        /*0028*/ 	.byte	0x04, 0x17
        /*002a*/ 	.short	(.L_39 - .L_38)
.L_38:
        /*002c*/ 	.word	0x00000000
        /*0030*/ 	.short	0x0001
        /*0032*/ 	.short	0x0004
        /*0034*/ 	.byte	0x00, 0xf0, 0x11, 0x00


	//----- nvinfo : EIATTR_KPARAM_INFO
	.align		4
.L_39:
        /*0038*/ 	.byte	0x04, 0x17
        /*003a*/ 	.short	(.L_41 - .L_40)
.L_40:
        /*003c*/ 	.word	0x00000000
        /*0040*/ 	.short	0x0000
        /*0042*/ 	.short	0x0000
        /*0044*/ 	.byte	0x00, 0xf0, 0x11, 0x00


	//----- nvinfo : EIATTR_SPARSE_MMA_MASK
	.align		4
.L_41:
        /*0048*/ 	.byte	0x03, 0x50
        /*004a*/ 	.short	0x0000


	//----- nvinfo : EIATTR_MAXREG_COUNT
	.align		4
        /*004c*/ 	.byte	0x03, 0x1b
        /*004e*/ 	.short	0x00ff


	//----- nvinfo : EIATTR_NUM_BARRIERS
	.align		4
        /*0050*/ 	.byte	0x02, 0x4c
        /*0052*/ 	.byte	0x01
	.zero		1


	//----- nvinfo : EIATTR_MERCURY_ISA_VERSION
	.align		4
        /*0054*/ 	.byte	0x03, 0x5f
        /*0056*/ 	.short	0x0101


	//----- nvinfo : EIATTR_VRC_CTA_INIT_COUNT
	.align		4
        /*0058*/ 	.byte	0x02, 0x4a
	.zero		1
	.zero		1


	//----- nvinfo : EIATTR_EXIT_INSTR_OFFSETS
	.align		4
        /*005c*/ 	.byte	0x04, 0x1c
        /*005e*/ 	.short	(.L_43 - .L_42)


	//   ....[0]....
.L_42:
        /*0060*/ 	.word	0x00000380


	//----- nvinfo : EIATTR_CBANK_PARAM_SIZE
	.align		4
.L_43:
        /*0064*/ 	.byte	0x03, 0x19
        /*0066*/ 	.short	0x0018


	//----- nvinfo : EIATTR_PARAM_CBANK
	.align		4
        /*0068*/ 	.byte	0x04, 0x0a
        /*006a*/ 	.short	(.L_45 - .L_44)
	.align		4
.L_44:
        /*006c*/ 	.word	index@(.nv.constant0._Z17block_swap_kerneliiPKiPi)
        /*0070*/ 	.short	0x0380
        /*0072*/ 	.short	0x0018


	//----- nvinfo : EIATTR_SW_WAR
	.align		4
.L_45:
        /*0074*/ 	.byte	0x04, 0x36
        /*0076*/ 	.short	(.L_47 - .L_46)
.L_46:
        /*0078*/ 	.word	0x00000008
.L_47:


//--------------------- .nv.info._Z11copy_kerneliPKiPi --------------------------
	.section	.nv.info._Z11copy_kerneliPKiPi,"",@"SHT_CUDA_INFO"
	.sectionflags	@""
	.align	4


	//----- nvinfo : EIATTR_CUDA_API_VERSION
	.align		4
        /*0000*/ 	.byte	0x04, 0x37
        /*0002*/ 	.short	(.L_49 - .L_48)
.L_48:
        /*0004*/ 	.word	0x00000082


	//----- nvinfo : EIATTR_KPARAM_INFO
	.align		4
.L_49:
        /*0008*/ 	.byte	0x04, 0x17
        /*000a*/ 	.short	(.L_51 - .L_50)
.L_50:
        /*000c*/ 	.word	0x00000000
        /*0010*/ 	.short	0x0002
        /*0012*/ 	.short	0x0010
        /*0014*/ 	.byte	0x00, 0xf5, 0x21, 0x00


	//----- nvinfo : EIATTR_KPARAM_INFO
	.align		4
.L_51:
        /*0018*/ 	.byte	0x04, 0x17
        /*001a*/ 	.short	(.L_53 - .L_52)
.L_52:
        /*001c*/ 	.word	0x00000000
        /*0020*/ 	.short	0x0001
        /*0022*/ 	.short	0x0008
        /*0024*/ 	.byte	0x00, 0xf5, 0x21, 0x00


	//----- nvinfo : EIATTR_KPARAM_INFO
	.align		4
.L_53:
        /*0028*/ 	.byte	0x04, 0x17
        /*002a*/ 	.short	(.L_55 - .L_54)
.L_54:
        /*002c*/ 	.word	0x00000000
        /*0030*/ 	.short	0x0000
        /*0032*/ 	.short	0x0000
        /*0034*/ 	.byte	0x00, 0xf0, 0x11, 0x00


	//----- nvinfo : EIATTR_SPARSE_MMA_MASK
	.align		4
.L_55:
        /*0038*/ 	.byte	0x03, 0x50
        /*003a*/ 	.short	0x0000


	//----- nvinfo : EIATTR_MAXREG_COUNT
	.align		4
        /*003c*/ 	.byte	0x03, 0x1b
        /*003e*/ 	.short	0x00ff


	//----- nvinfo : EIATTR_MERCURY_ISA_VERSION
	.align		4
        /*0040*/ 	.byte	0x03, 0x5f
        /*0042*/ 	.short	0x0101


	//----- nvinfo : EIATTR_VRC_CTA_INIT_COUNT
	.align		4
        /*0044*/ 	.byte	0x02, 0x4a
	.zero		1
	.zero		1


	//----- nvinfo : EIATTR_EXIT_INSTR_OFFSETS
	.align		4
        /*0048*/ 	.byte	0x04, 0x1c
        /*004a*/ 	.short	(.L_57 - .L_56)


	//   ....[0]....
.L_56:
        /*004c*/ 	.word	0x000000c0


	//----- nvinfo : EIATTR_CBANK_PARAM_SIZE
	.align		4
.L_57:
        /*0050*/ 	.byte	0x03, 0x19
        /*0052*/ 	.short	0x0018


	//----- nvinfo : EIATTR_PARAM_CBANK
	.align		4
        /*0054*/ 	.byte	0x04, 0x0a
        /*0056*/ 	.short	(.L_59 - .L_58)
	.align		4
.L_58:
        /*0058*/ 	.word	index@(.nv.constant0._Z11copy_kerneliPKiPi)
        /*005c*/ 	.short	0x0380
        /*005e*/ 	.short	0x0018


	//----- nvinfo : EIATTR_SW_WAR
	.align		4
.L_59:
        /*0060*/ 	.byte	0x04, 0x36
        /*0062*/ 	.short	(.L_61 - .L_60)
.L_60:
        /*0064*/ 	.word	0x00000008
.L_61:


//--------------------- .nv.callgraph             --------------------------
	.section	.nv.callgraph,"",@"SHT_CUDA_CALLGRAPH"
	.align	4
	.sectionentsize	8
	.align		4
        /*0000*/ 	.word	0x00000000
	.align		4
        /*0004*/ 	.word	0xffffffff
	.align		4
        /*0008*/ 	.word	0x00000000
	.align		4
        /*000c*/ 	.word	0xfffffffe
	.align		4
        /*0010*/ 	.word	0x00000000
	.align		4
        /*0014*/ 	.word	0xfffffffd
	.align		4
        /*0018*/ 	.word	0x00000000
	.align		4
        /*001c*/ 	.word	0xfffffffc


//--------------------- .text._Z18bit_reverse_kerneliPKiPi --------------------------
	.section	.text._Z18bit_reverse_kerneliPKiPi,"ax",@progbits
	.align	128
        .global         _Z18bit_reverse_kerneliPKiPi
        .type           _Z18bit_reverse_kerneliPKiPi,@function
        .size           _Z18bit_reverse_kerneliPKiPi,(.L_x_3 - _Z18bit_reverse_kerneliPKiPi)
        .other          _Z18bit_reverse_kerneliPKiPi,@"STO_CUDA_ENTRY STV_DEFAULT"
_Z18bit_reverse_kerneliPKiPi:
.text._Z18bit_reverse_kerneliPKiPi:
[----:B------:R-:W-:Y:S01]  /*0000*/  LDC R1, c[0x0][0x37c] ;  /* 0x0000df00ff017b82 */ /* 0x000fe20000000800 */
[----:B------:R-:W0:Y:S07]  /*0010*/  S2R R6, SR_TID.Y ;  /* 0x0000000000067919 */ /* 0x000e2e0000002200 */
[----:B------:R-:W1:Y:S01]  /*0020*/  S2UR UR4, SR_CTAID.X ;  /* 0x00000000000479c3 */ /* 0x000e620000002500 */
[----:B------:R-:W2:Y:S01]  /*0030*/  LDCU UR8, c[0x0][0x380] ;  /* 0x00007000ff0877ac */ /* 0x000ea20008000800 */
[----:B------:R-:W3:Y:S01]  /*0040*/  S2R R9, SR_TID.X ;  /* 0x0000000000097919 */ /* 0x000ee20000002100 */
[----:B------:R-:W4:Y:S01]  /*0050*/  LDCU.64 UR6, c[0x0][0x388] ;  /* 0x00007100ff0677ac */ /* 0x000f220008000a00 */
[----:B------:R-:W5:Y:S01]  /*0060*/  LDCU.64 UR10, c[0x0][0x358] ;  /* 0x00006b00ff0a77ac */ /* 0x000f620008000a00 */
[----:B--2---:R-:W-:-:S02]  /*0070*/  UIADD3 UR9, UPT, UPT, UR8, -0x5, URZ ;  /* 0xfffffffb08097890 */ /* 0x004fc4000fffe0ff */
[----:B-1----:R-:W-:-:S04]  /*0080*/  UIMAD.WIDE.U32 UR4, UR4, 0x20, URZ ;  /* 0x00000020040478a5 */ /* 0x002fc8000f8e00ff */
[C---:B0-----:R-:W-:Y:S02]  /*0090*/  SHF.L.U32 R0, R6.reuse, UR9, RZ ;  /* 0x0000000906007c19 */ /* 0x041fe400080006ff */
[----:B------:R-:W-:Y:S02]  /*00a0*/  SHF.L.U64.HI R3, R6, UR9, RZ ;  /* 0x0000000906037c19 */ /* 0x000fe400080102ff */
[----:B---3--:R-:W-:Y:S02]  /*00b0*/  LOP3.LUT R0, R0, UR4, R9, 0xfe, !PT ;  /* 0x0000000400007c12 */ /* 0x008fe4000f8efe09 */
[----:B------:R-:W-:Y:S02]  /*00c0*/  LOP3.LUT R3, R3, UR5, RZ, 0xfc, !PT ;  /* 0x0000000503037c12 */ /* 0x000fe4000f8efcff */
[----:B----4-:R-:W-:-:S04]  /*00d0*/  LEA R2, P0, R0, UR6, 0x2 ;  /* 0x0000000600027c11 */ /* 0x010fc8000f8010ff */
[----:B------:R-:W-:-:S05]  /*00e0*/  LEA.HI.X R3, R0, UR7, R3, 0x2, P0 ;  /* 0x0000000700037c11 */ /* 0x000fca00080f1403 */
[----:B-----5:R0:W2:Y:S01]  /*00f0*/  LDG.E R2, desc[UR10][R2.64] ;  /* 0x0000000a02027981 */ /* 0x0200a2000c1e1900 */
[----:B------:R-:W1:Y:S01]  /*0100*/  S2UR UR7, SR_CgaCtaId ;  /* 0x00000000000779c3 */ /* 0x000e620000008800 */
[----:B------:R-:W-:Y:S01]  /*0110*/  UMOV UR6, 0x400 ;  /* 0x0000040000067882 */ /* 0x000fe20000000000 */
[----:B------:R-:W-:Y:S01]  /*0120*/  IMAD R0, R6, 0x21, R9 ;  /* 0x0000002106007824 */ /* 0x000fe200078e0209 */
[C---:B------:R-:W-:Y:S01]  /*0130*/  SHF.L.U32 R11, R9.reuse, UR9, RZ ;  /* 0x00000009090b7c19 */ /* 0x040fe200080006ff */
[C-C-:B------:R-:W-:Y:S01]  /*0140*/  IMAD R4, R9.reuse, 0x21, R6.reuse ;  /* 0x0000002109047824 */ /* 0x140fe200078e0206 */
[----:B------:R-:W-:Y:S02]  /*0150*/  SHF.L.U64.HI R8, R9, UR9, RZ ;  /* 0x0000000909087c19 */ /* 0x000fe400080102ff */
[----:B------:R-:W-:Y:S01]  /*0160*/  LOP3.LUT R6, R11, UR4, R6, 0xfe, !PT ;  /* 0x000000040b067c12 */ /* 0x000fe2000f8efe06 */
[----:B------:R-:W-:Y:S01]  /*0170*/  UIADD3 UR4, UPT, UPT, -UR8, 0x40, URZ ;  /* 0x0000004008047890 */ /* 0x000fe2000fffe1ff */
[----:B------:R-:W-:-:S04]  /*0180*/  LOP3.LUT R8, R8, UR5, RZ, 0xfc, !PT ;  /* 0x0000000508087c12 */ /* 0x000fc8000f8efcff */
[----:B0-----:R-:W-:Y:S01]  /*0190*/  BREV R3, R8 ;  /* 0x0000000800037301 */ /* 0x001fe20000000000 */
[----:B-1----:R-:W-:-:S06]  /*01a0*/  ULEA UR6, UR7, UR6, 0x18 ;  /* 0x0000000607067291 */ /* 0x002fcc000f8ec0ff */
[----:B------:R-:W-:Y:S02]  /*01b0*/  LEA R5, R0, UR6, 0x2 ;  /* 0x0000000600057c11 */ /* 0x000fe4000f8e10ff */
[----:B------:R-:W-:Y:S01]  /*01c0*/  LEA R4, R4, UR6, 0x2 ;  /* 0x0000000604047c11 */ /* 0x000fe2000f8e10ff */
[----:B------:R-:W0:Y:S02]  /*01d0*/  BREV R0, R6 ;  /* 0x0000000600007301 */ /* 0x000e240000000000 */
[----:B------:R-:W1:Y:S01]  /*01e0*/  LDCU.64 UR6, c[0x0][0x390] ;  /* 0x00007200ff0677ac */ /* 0x000e620008000a00 */
[--C-:B0-----:R-:W-:Y:S02]  /*01f0*/  SHF.R.U64 R3, R3, UR4, R0.reuse ;  /* 0x0000000403037c19 */ /* 0x101fe40008001200 */
[----:B------:R-:W-:Y:S01]  /*0200*/  SHF.R.U32.HI R0, RZ, UR4, R0 ;  /* 0x00000004ff007c19 */ /* 0x000fe20008011600 */
[----:B--2---:R1:W-:Y:S01]  /*0210*/  STS [R5], R2 ;  /* 0x0000000205007388 */ /* 0x0043e20000000800 */
[----:B------:R-:W-:Y:S01]  /*0220*/  BAR.SYNC.DEFER_BLOCKING 0x0 ;  /* 0x0000000000007b1d */ /* 0x000fe20000010000 */
[----:B-1----:R-:W-:-:S04]  /*0230*/  LEA R2, P0, R3, UR6, 0x2 ;  /* 0x0000000603027c11 */ /* 0x002fc8000f8010ff */
[----:B------:R-:W-:Y:S01]  /*0240*/  LEA.HI.X R3, R3, UR7, R0, 0x2, P0 ;  /* 0x0000000703037c11 */ /* 0x000fe200080f1400 */
[----:B------:R-:W0:Y:S04]  /*0250*/  LDS R7, [R4] ;  /* 0x0000000004077984 */ /* 0x000e280000000800 */
[----:B0-----:R-:W-:Y:S01]  /*0260*/  STG.E desc[UR10][R2.64], R7 ;  /* 0x0000000702007986 */ /* 0x001fe2000c10190a */
[----:B------:R-:W-:Y:S05]  /*0270*/  EXIT ;  /* 0x000000000000794d */ /* 0x000fea0003800000 */
.L_x_0:
[----:B------:R-:W-:-:S00]  /*0280*/  BRA `(.L_x_0) ;  /* 0xfffffffc00fc7947 */ /* 0x000fc0000383ffff */
[----:B------:R-:W-:-:S00]  /*0290*/  NOP ;  /* 0x0000000000007918 */ /* 0x000fc00000000000 */
        /* <DEDUP_REMOVED lines=14> */
.L_x_3:


//--------------------- .text._Z17block_swap_kerneliiPKiPi --------------------------
	.section	.text._Z17block_swap_kerneliiPKiPi,"ax",@progbits
	.align	128
        .global         _Z17block_swap_kerneliiPKiPi
        .type           _Z17block_swap_kerneliiPKiPi,@function
        .size           _Z17block_swap_kerneliiPKiPi,(.L_x_4 - _Z17block_swap_kerneliiPKiPi)
        .other          _Z17block_swap_kerneliiPKiPi,@"STO_CUDA_ENTRY STV_DEFAULT"
_Z17block_swap_kerneliiPKiPi:
.text._Z17block_swap_kerneliiPKiPi:
[----:B------:R-:W-:Y:S01]  /*0000*/  LDC R1, c[0x0][0x37c] ;  /* 0x0000df00ff017b82 */ /* 0x000fe20000000800 */
[----:B------:R-:W0:Y:S01]  /*0010*/  LDCU UR5, c[0x0][0x380] ;  /* 0x00007000ff0577ac */ /* 0x000e220008000800 */
[----:B------:R-:W-:-:S06]  /*0020*/  IMAD.MOV.U32 R0, RZ, RZ, 0x1 ;  /* 0x00000001ff007424 */ /* 0x000fcc00078e00ff */
[----:B------:R-:W1:Y:S01]  /*0030*/  S2UR UR4, SR_CTAID.X ;  /* 0x00000000000479c3 */ /* 0x000e620000002500 */
[----:B------:R-:W2:Y:S01]  /*0040*/  S2R R10, SR_TID.Y ;  /* 0x00000000000a7919 */ /* 0x000ea20000002200 */
[----:B------:R-:W3:Y:S01]  /*0050*/  LDCU.64 UR6, c[0x0][0x358] ;  /* 0x00006b00ff0677ac */ /* 0x000ee20008000a00 */
[----:B------:R-:W4:Y:S01]  /*0060*/  S2R R11, SR_TID.X ;  /* 0x00000000000b7919 */ /* 0x000f220000002100 */
[----:B0-----:R-:W-:-:S04]  /*0070*/  SHF.L.U32 R0, R0, UR5, RZ ;  /* 0x0000000500007c19 */ /* 0x001fc800080006ff */
[----:B------:R-:W-:-:S04]  /*0080*/  SHF.R.S32.HI R3, RZ, 0x1f, R0 ;  /* 0x0000001fff037819 */ /* 0x000fc80000011400 */
[----:B------:R-:W-:-:S04]  /*0090*/  LEA.HI R3, R3, R0, RZ, 0x5 ;  /* 0x0000000003037211 */ /* 0x000fc800078f28ff */
[----:B------:R-:W-:-:S04]  /*00a0*/  SHF.R.S32.HI R0, RZ, 0x5, R3 ;  /* 0x00000005ff007819 */ /* 0x000fc80000011403 */
[----:B------:R-:W0:Y:S01]  /*00b0*/  I2F.U32.RP R4, R0 ;  /* 0x0000000000047306 */ /* 0x000e220000209000 */
[----:B------:R-:W-:Y:S02]  /*00c0*/  IADD3 R5, PT, PT, RZ, -R0, RZ ;  /* 0x80000000ff057210 */ /* 0x000fe40007ffe0ff */
[----:B------:R-:W-:-:S05]  /*00d0*/  ISETP.NE.U32.AND P2, PT, R0, RZ, PT ;  /* 0x000000ff0000720c */ /* 0x000fca0003f45070 */
[----:B0-----:R-:W0:Y:S02]  /*00e0*/  MUFU.RCP R4, R4 ;  /* 0x0000000400047308 */ /* 0x001e240000001000 */
[----:B0-----:R-:W-:-:S06]  /*00f0*/  VIADD R2, R4, 0xffffffe ;  /* 0x0ffffffe04027836 */ /* 0x001fcc0000000000 */
[----:B------:R0:W5:Y:S02]  /*0100*/  F2I.FTZ.U32.TRUNC.NTZ R3, R2 ;  /* 0x0000000200037305 */ /* 0x000164000021f000 */
[----:B0-----:R-:W-:Y:S02]  /*0110*/  IMAD.MOV.U32 R2, RZ, RZ, RZ ;  /* 0x000000ffff027224 */ /* 0x001fe400078e00ff */
[----:B-----5:R-:W-:-:S04]  /*0120*/  IMAD R5, R5, R3, RZ ;  /* 0x0000000305057224 */ /* 0x020fc800078e02ff */
[----:B------:R-:W-:-:S06]  /*0130*/  IMAD.HI.U32 R3, R3, R5, R2 ;  /* 0x0000000503037227 */ /* 0x000fcc00078e0002 */
[----:B-1----:R-:W-:-:S05]  /*0140*/  IMAD.HI.U32 R5, R3, UR4, RZ ;  /* 0x0000000403057c27 */ /* 0x002fca000f8e00ff */
[----:B------:R-:W-:-:S05]  /*0150*/  IADD3 R3, PT, PT, -R5, RZ, RZ ;  /* 0x000000ff05037210 */ /* 0x000fca0007ffe1ff */
[----:B------:R-:W-:-:S05]  /*0160*/  IMAD R3, R0, R3, UR4 ;  /* 0x0000000400037e24 */ /* 0x000fca000f8e0203 */
[----:B------:R-:W-:-:S13]  /*0170*/  ISETP.GE.U32.AND P0, PT, R3, R0, PT ;  /* 0x000000000300720c */ /* 0x000fda0003f06070 */
[----:B------:R-:W-:Y:S01]  /*0180*/  @P0 IMAD.IADD R3, R3, 0x1, -R0 ;  /* 0x0000000103030824 */ /* 0x000fe200078e0a00 */
[----:B------:R-:W-:-:S04]  /*0190*/  @P0 IADD3 R5, PT, PT, R5, 0x1, RZ ;  /* 0x0000000105050810 */ /* 0x000fc80007ffe0ff */
[-C--:B------:R-:W-:Y:S02]  /*01a0*/  ISETP.GE.U32.AND P1, PT, R3, R0.reuse, PT ;  /* 0x000000000300720c */ /* 0x080fe40003f26070 */
[----:B------:R-:W0:Y:S11]  /*01b0*/  LDC.64 R2, c[0x0][0x388] ;  /* 0x0000e200ff027b82 */ /* 0x000e360000000a00 */
[----:B------:R-:W-:Y:S01]  /*01c0*/  @P1 VIADD R5, R5, 0x1 ;  /* 0x0000000105051836 */ /* 0x000fe20000000000 */
[----:B------:R-:W-:-:S04]  /*01d0*/  @!P2 LOP3.LUT R5, RZ, R0, RZ, 0x33, !PT ;  /* 0x00000000ff05a212 */ /* 0x000fc800078e33ff */
[C---:B------:R-:W-:Y:S01]  /*01e0*/  IADD3 R7, PT, PT, -R5.reuse, RZ, RZ ;  /* 0x000000ff05077210 */ /* 0x040fe20007ffe1ff */
[----:B--2---:R-:W-:-:S04]  /*01f0*/  IMAD R4, R5, 0x20, R10 ;  /* 0x0000002005047824 */ /* 0x004fc800078e020a */
[----:B------:R-:W-:Y:S01]  /*0200*/  IMAD R0, R0, R7, UR4 ;  /* 0x0000000400007e24 */ /* 0x000fe2000f8e0207 */
[----:B------:R-:W-:-:S04]  /*0210*/  SHF.L.U32 R7, R4, UR5, RZ ;  /* 0x0000000504077c19 */ /* 0x000fc800080006ff */
[----:B----4-:R-:W-:-:S05]  /*0220*/  LEA R4, R0, R11, 0x5 ;  /* 0x0000000b00047211 */ /* 0x010fca00078e28ff */
[----:B------:R-:W-:-:S04]  /*0230*/  IMAD.IADD R7, R4, 0x1, R7 ;  /* 0x0000000104077824 */ /* 0x000fc800078e0207 */
[----:B0-----:R-:W-:-:S05]  /*0240*/  IMAD.WIDE R2, R7, 0x4, R2 ;  /* 0x0000000407027825 */ /* 0x001fca00078e0202 */
[----:B---3--:R0:W2:Y:S01]  /*0250*/  LDG.E R4, desc[UR6][R2.64] ;  /* 0x0000000602047981 */ /* 0x0080a2000c1e1900 */
[----:B------:R-:W1:Y:S01]  /*0260*/  S2UR UR5, SR_CgaCtaId ;  /* 0x00000000000579c3 */ /* 0x000e620000008800 */
[----:B------:R-:W-:Y:S01]  /*0270*/  UMOV UR4, 0x400 ;  /* 0x0000040000047882 */ /* 0x000fe20000000000 */
[--C-:B------:R-:W-:Y:S01]  /*0280*/  IMAD R6, R10, 0x21, R11.reuse ;  /* 0x000000210a067824 */ /* 0x100fe200078e020b */
[----:B------:R-:W-:Y:S01]  /*0290*/  LEA R0, R0, R10, 0x5 ;  /* 0x0000000a00007211 */ /* 0x000fe200078e28ff */
[----:B------:R-:W-:Y:S02]  /*02a0*/  IMAD R8, R11, 0x21, R10 ;  /* 0x000000210b087824 */ /* 0x000fe400078e020a */
[----:B------:R-:W-:Y:S02]  /*02b0*/  IMAD R5, R5, 0x20, R11 ;  /* 0x0000002005057824 */ /* 0x000fe400078e020b */
[----:B0-----:R-:W0:Y:S01]  /*02c0*/  LDC.64 R2, c[0x0][0x390] ;  /* 0x0000e400ff027b82 */ /* 0x001e220000000a00 */
[----:B-1----:R-:W-:-:S06]  /*02d0*/  ULEA UR4, UR5, UR4, 0x18 ;  /* 0x0000000405047291 */ /* 0x002fcc000f8ec0ff */
[----:B------:R-:W-:Y:S02]  /*02e0*/  LEA R7, R6, UR4, 0x2 ;  /* 0x0000000406077c11 */ /* 0x000fe4000f8e10ff */
[----:B------:R-:W-:-:S03]  /*02f0*/  LEA R8, R8, UR4, 0x2 ;  /* 0x0000000408087c11 */ /* 0x000fc6000f8e10ff */
[----:B------:R-:W1:Y:S02]  /*0300*/  LDCU UR4, c[0x0][0x384] ;  /* 0x00007080ff0477ac */ /* 0x000e640008000800 */
[----:B-1----:R-:W-:-:S04]  /*0310*/  SHF.L.U32 R0, R0, UR4, RZ ;  /* 0x0000000400007c19 */ /* 0x002fc800080006ff */
[----:B------:R-:W-:-:S05]  /*0320*/  IADD3 R5, PT, PT, R5, R0, RZ ;  /* 0x0000000005057210 */ /* 0x000fca0007ffe0ff */
[----:B0-----:R-:W-:Y:S01]  /*0330*/  IMAD.WIDE R2, R5, 0x4, R2 ;  /* 0x0000000405027825 */ /* 0x001fe200078e0202 */
[----:B--2---:R-:W-:Y:S01]  /*0340*/  STS [R7], R4 ;  /* 0x0000000407007388 */ /* 0x004fe20000000800 */
[----:B------:R-:W-:Y:S06]  /*0350*/  BAR.SYNC.DEFER_BLOCKING 0x0 ;  /* 0x0000000000007b1d */ /* 0x000fec0000010000 */
[----:B------:R-:W0:Y:S04]  /*0360*/  LDS R9, [R8] ;  /* 0x0000000008097984 */ /* 0x000e280000000800 */
[----:B0-----:R-:W-:Y:S01]  /*0370*/  STG.E desc[UR6][R2.64], R9 ;  /* 0x0000000902007986 */ /* 0x001fe2000c101906 */
[----:B------:R-:W-:Y:S05]  /*0380*/  EXIT ;  /* 0x000000000000794d */ /* 0x000fea0003800000 */
.L_x_1:
        /* <DEDUP_REMOVED lines=15> */
.L_x_4:


//--------------------- .text._Z11copy_kerneliPKiPi --------------------------
	.section	.text._Z11copy_kerneliPKiPi,"ax",@progbits
	.align	128
        .global         _Z11copy_kerneliPKiPi
        .type           _Z11copy_kerneliPKiPi,@function
        .size           _Z11copy_kerneliPKiPi,(.L_x_5 - _Z11copy_kerneliPKiPi)
        .other          _Z11copy_kerneliPKiPi,@"STO_CUDA_ENTRY STV_DEFAULT"
_Z11copy_kerneliPKiPi:
.text._Z11copy_kerneliPKiPi:
[----:B------:R-:W-:Y:S01]  /*0000*/  LDC R1, c[0x0][0x37c] ;  /* 0x0000df00ff017b82 */ /* 0x000fe20000000800 */
[----:B------:R-:W0:Y:S07]  /*0010*/  S2R R0, SR_TID.X ;  /* 0x0000000000007919 */ /* 0x000e2e0000002100 */
[----:B------:R-:W0:Y:S01]  /*0020*/  S2UR UR6, SR_CTAID.X ;  /* 0x00000000000679c3 */ /* 0x000e220000002500 */
[----:B------:R-:W1:Y:S07]  /*0030*/  LDCU.64 UR4, c[0x0][0x358] ;  /* 0x00006b00ff0477ac */ /* 0x000e6e0008000a00 */
[----:B------:R-:W0:Y:S08]  /*0040*/  LDC R7, c[0x0][0x360] ;  /* 0x0000d800ff077b82 */ /* 0x000e300000000800 */
[----:B------:R-:W2:Y:S08]  /*0050*/  LDC.64 R2, c[0x0][0x388] ;  /* 0x0000e200ff027b82 */ /* 0x000eb00000000a00 */
[----:B------:R-:W3:Y:S01]  /*0060*/  LDC.64 R4, c[0x0][0x390] ;  /* 0x0000e400ff047b82 */ /* 0x000ee20000000a00 */
[----:B0-----:R-:W-:-:S04]  /*0070*/  IMAD R7, R7, UR6, R0 ;  /* 0x0000000607077c24 */ /* 0x001fc8000f8e0200 */
[----:B--2---:R-:W-:-:S06]  /*0080*/  IMAD.WIDE R2, R7, 0x4, R2 ;  /* 0x0000000407027825 */ /* 0x004fcc00078e0202 */
[----:B-1----:R-:W2:Y:S01]  /*0090*/  LDG.E R3, desc[UR4][R2.64] ;  /* 0x0000000402037981 */ /* 0x002ea2000c1e1900 */
[----:B---3--:R-:W-:-:S05]  /*00a0*/  IMAD.WIDE R4, R7, 0x4, R4 ;  /* 0x0000000407047825 */ /* 0x008fca00078e0204 */
[----:B--2---:R-:W-:Y:S01]  /*00b0*/  STG.E desc[UR4][R4.64], R3 ;  /* 0x0000000304007986 */ /* 0x004fe2000c101904 */
[----:B------:R-:W-:Y:S05]  /*00c0*/  EXIT ;  /* 0x000000000000794d */ /* 0x000fea0003800000 */
.L_x_2:
        /* <DEDUP_REMOVED lines=11> */
.L_x_5:


//--------------------- .nv.shared._Z18bit_reverse_kerneliPKiPi --------------------------
	.section	.nv.shared._Z18bit_reverse_kerneliPKiPi,"aw",@nobits
	.sectionflags	@""
	.align	4
.nv.shared._Z18bit_reverse_kerneliPKiPi:
	.zero		5248


//--------------------- .nv.shared.reserved.0     --------------------------
	.section	.nv.shared.reserved.0,"aw",@nobits
	.weak		__nv_reservedSMEM_offset_0_alias
	.size		__nv_reservedSMEM_offset_0_alias, 0, 64
	.other		__nv_reservedSMEM_offset_0_alias,@"STO_CUDA_RESERVED_SHARED STV_DEFAULT"
__nv_reservedSMEM_offset_0_alias:
	.zero		0
	.zero		64


//--------------------- .nv.shared._Z17block_swap_kerneliiPKiPi --------------------------
	.section	.nv.shared._Z17block_swap_kerneliiPKiPi,"aw",@nobits
	.sectionflags	@""
	.align	4
.nv.shared._Z17block_swap_kerneliiPKiPi:
	.zero		5248


//--------------------- .nv.constant0._Z18bit_reverse_kerneliPKiPi --------------------------
	.section	.nv.constant0._Z18bit_reverse_kerneliPKiPi,"a",@progbits
	.sectionflags	@""
	.align	4
.nv.constant0._Z18bit_reverse_kerneliPKiPi:
	.zero		920


//--------------------- .nv.constant0._Z17block_swap_kerneliiPKiPi --------------------------
	.section	.nv.constant0._Z17block_swap_kerneliiPKiPi,"a",@progbits
	.sectionflags	@""
	.align	4
.nv.constant0._Z17block_swap_kerneliiPKiPi:
	.zero		920


//--------------------- .nv.constant0._Z11copy_kerneliPKiPi --------------------------
	.section	.nv.constant0._Z11copy_kerneliPKiPi,"a",@progbits
	.sectionflags	@""
	.align	4
.nv.constant0._Z11copy_kerneliPKiPi:
	.zero		920


//--------------------- SYMBOLS --------------------------

	.type		.nv.reservedSmem.offset0,@object
	.size		.nv.reservedSmem.offset0,0x4
	.type		.nv.reservedSmem.cap,@object
	.size		.nv.reservedSmem.cap,0x4
